//
// Generated by NVIDIA NVVM Compiler
//
// Compiler Build ID: CL-36424714
// Cuda compilation tools, release 13.0, V13.0.88
// Based on NVVM 20.0.0
//

.version 9.0
.target sm_100
.address_size 64

	// .globl	_Z3addPKfPfi

.visible .entry _Z3addPKfPfi(
	.param .u64 .ptr .align 1 _Z3addPKfPfi_param_0,
	.param .u64 .ptr .align 1 _Z3addPKfPfi_param_1,
	.param .u32 _Z3addPKfPfi_param_2
)
{
	.reg .pred 	%p<2>;
	.reg .b32 	%r<6>;
	.reg .b32 	%f<2>;
	.reg .b64 	%rd<8>;

	ld.param.u64 	%rd1, [_Z3addPKfPfi_param_0];
	ld.param.u64 	%rd2, [_Z3addPKfPfi_param_1];
	ld.param.u32 	%r2, [_Z3addPKfPfi_param_2];
	mov.u32 	%r3, %tid.x;
	mov.u32 	%r4, %ctaid.x;
	mov.u32 	%r5, %ntid.x;
	mad.lo.s32 	%r1, %r4, %r5, %r3;
	setp.ge.s32 	%p1, %r1, %r2;
	@%p1 bra 	$L__BB0_2;
	cvta.to.global.u64 	%rd3, %rd1;
	cvta.to.global.u64 	%rd4, %rd2;
	mul.wide.s32 	%rd5, %r1, 4;
	add.s64 	%rd6, %rd3, %rd5;
	ld.global.f32 	%f1, [%rd6];
	add.s64 	%rd7, %rd4, %rd5;
	st.global.f32 	[%rd7], %f1;
$L__BB0_2:
	ret;

}


// ===== COMPILED SASS (sm_100) =====

	.target	sm_100

	.elftype	@"ET_EXEC"


//--------------------- .note.nv.tkinfo           --------------------------
	.section	.note.nv.tkinfo,"",@"SHT_NOTE"
	.sectionflags	@"SHF_NOTE_NV_TKINFO"
	.tkinfo
        /*0018*/ 	.word	0x00000002
        /*0030*/ 	.string	""
        /*0030*/ 	.string	"ptxas"
        /*0030*/ 	.string	"Cuda compilation tools, release 13.0, V13.0.88"
        /*0030*/ 	.string	"Build cuda_13.0.r13.0/compiler.36424714_0"
        /*0030*/ 	.string	"-arch sm_100 -m 64 "



//--------------------- .note.nv.cuinfo           --------------------------
	.section	.note.nv.cuinfo,"",@"SHT_NOTE"
	.sectionflags	@"SHF_NOTE_NV_CUINFO"
        /*0018*/ 	.short	0x0002
        /*001a*/ 	.short	0x0064
        /*001c*/ 	.short	0x0082
	.zero		2


//--------------------- .nv.info                  --------------------------
	.section	.nv.info,"",@"SHT_CUDA_INFO"
	.align	4


	//----- nvinfo : EIATTR_REGCOUNT
	.align		4
        /*0000*/ 	.byte	0x04, 0x2f
        /*0002*/ 	.short	(.L_1 - .L_0)
	.align		4
.L_0:
        /*0004*/ 	.word	index@(_Z3addPKfPfi)
        /*0008*/ 	.word	0x0000000a


	//----- nvinfo : EIATTR_FRAME_SIZE
	.align		4
.L_1:
        /*000c*/ 	.byte	0x04, 0x11
        /*000e*/ 	.short	(.L_3 - .L_2)
	.align		4
.L_2:
        /*0010*/ 	.word	index@(_Z3addPKfPfi)
        /*0014*/ 	.word	0x00000000


	//----- nvinfo : EIATTR_MIN_STACK_SIZE
	.align		4
.L_3:
        /*0018*/ 	.byte	0x04, 0x12
        /*001a*/ 	.short	(.L_5 - .L_4)
	.align		4
.L_4:
        /*001c*/ 	.word	index@(_Z3addPKfPfi)
        /*0020*/ 	.word	0x00000000
.L_5:


//--------------------- .nv.compat                --------------------------
	.section	.nv.compat,"",@"SHT_CUDA_COMPAT_INFO"
	.align	4
        /*0000*/ 	.byte	0x02, 0x09, 0x00, 0x00, 0x02, 0x02, 0x01, 0x00, 0x02, 0x05, 0x05, 0x00, 0x03, 0x07, 0x01, 0x01
        /*0010*/ 	.byte	0x02, 0x03, 0x00, 0x00, 0x02, 0x06, 0x01, 0x00, 0x04, 0x0b, 0x08, 0x00, 0x09, 0x00, 0x00, 0x00
        /*0020*/ 	.byte	0x00, 0x00, 0x00, 0x00


//--------------------- .nv.info._Z3addPKfPfi     --------------------------
	.section	.nv.info._Z3addPKfPfi,"",@"SHT_CUDA_INFO"
	.sectionflags	@""
	.align	4


	//----- nvinfo : EIATTR_CUDA_API_VERSION
	.align		4
        /*0000*/ 	.byte	0x04, 0x37
        /*0002*/ 	.short	(.L_7 - .L_6)
.L_6:
        /*0004*/ 	.word	0x00000082


	//----- nvinfo : EIATTR_KPARAM_INFO
	.align		4
.L_7:
        /*0008*/ 	.byte	0x04, 0x17
        /*000a*/ 	.short	(.L_9 - .L_8)
.L_8:
        /*000c*/ 	.word	0x00000000
        /*0010*/ 	.short	0x0002
        /*0012*/ 	.short	0x0010
        /*0014*/ 	.byte	0x00, 0xf0, 0x11, 0x00


	//----- nvinfo : EIATTR_KPARAM_INFO
	.align		4
.L_9:
        /*0018*/ 	.byte	0x04, 0x17
        /*001a*/ 	.short	(.L_11 - .L_10)
.L_10:
        /*001c*/ 	.word	0x00000000
        /*0020*/ 	.short	0x0001
        /*0022*/ 	.short	0x0008
        /*0024*/ 	.byte	0x00, 0xf5, 0x21, 0x00


	//----- nvinfo : EIATTR_KPARAM_INFO
	.align		4
.L_11:
        /*0028*/ 	.byte	0x04, 0x17
        /*002a*/ 	.short	(.L_13 - .L_12)
.L_12:
        /*002c*/ 	.word	0x00000000
        /*0030*/ 	.short	0x0000
        /*0032*/ 	.short	0x0000
        /*0034*/ 	.byte	0x00, 0xf5, 0x21, 0x00


	//----- nvinfo : EIATTR_SPARSE_MMA_MASK
	.align		4
.L_13:
        /*0038*/ 	.byte	0x03, 0x50
        /*003a*/ 	.short	0x0000


	//----- nvinfo : EIATTR_MAXREG_COUNT
	.align		4
        /*003c*/ 	.byte	0x03, 0x1b
        /*003e*/ 	.short	0x00ff


	//----- nvinfo : EIATTR_MERCURY_ISA_VERSION
	.align		4
        /*0040*/ 	.byte	0x03, 0x5f
        /*0042*/ 	.short	0x0101


	//----- nvinfo : EIATTR_VRC_CTA_INIT_COUNT
	.align		4
        /*0044*/ 	.byte	0x02, 0x4a
	.zero		1
	.zero		1


	//----- nvinfo : EIATTR_EXIT_INSTR_OFFSETS
	.align		4
        /*0048*/ 	.byte	0x04, 0x1c
        /*004a*/ 	.short	(.L_15 - .L_14)


	//   ....[0]....
.L_14:
        /*004c*/ 	.word	0x00000070


	//   ....[1]....
        /*0050*/ 	.word	0x000000f0


	//----- nvinfo : EIATTR_CBANK_PARAM_SIZE
	.align		4
.L_15:
        /*0054*/ 	.byte	0x03, 0x19
        /*0056*/ 	.short	0x0014


	//----- nvinfo : EIATTR_PARAM_CBANK
	.align		4
        /*0058*/ 	.byte	0x04, 0x0a
        /*005a*/ 	.short	(.L_17 - .L_16)
	.align		4
.L_16:
        /*005c*/ 	.word	index@(.nv.constant0._Z3addPKfPfi)
        /*0060*/ 	.short	0x0380
        /*0062*/ 	.short	0x0014


	//----- nvinfo : EIATTR_SW_WAR
	.align		4
.L_17:
        /*0064*/ 	.byte	0x04, 0x36
        /*0066*/ 	.short	(.L_19 - .L_18)
.L_18:
        /*0068*/ 	.word	0x00000008
.L_19:


//--------------------- .nv.callgraph             --------------------------
	.section	.nv.callgraph,"",@"SHT_CUDA_CALLGRAPH"
	.align	4
	.sectionentsize	8
	.align		4
        /*0000*/ 	.word	0x00000000
	.align		4
        /*0004*/ 	.word	0xffffffff
	.align		4
        /*0008*/ 	.word	0x00000000
	.align		4
        /*000c*/ 	.word	0xfffffffe
	.align		4
        /*0010*/ 	.word	0x00000000
	.align		4
        /*0014*/ 	.word	0xfffffffd
	.align		4
        /*0018*/ 	.word	0x00000000
	.align		4
        /*001c*/ 	.word	0xfffffffc


//--------------------- .text._Z3addPKfPfi        --------------------------
	.section	.text._Z3addPKfPfi,"ax",@progbits
	.align	128
        .global         _Z3addPKfPfi
        .type           _Z3addPKfPfi,@function
        .size           _Z3addPKfPfi,(.L_x_1 - _Z3addPKfPfi)
        .other          _Z3addPKfPfi,@"STO_CUDA_ENTRY STV_DEFAULT"
_Z3addPKfPfi:
.text._Z3addPKfPfi:
[----:B------:R-:W-:Y:S01]  /*0000*/  LDC R1, c[0x0][0x37c] ;  /* 0x0000df00ff017b82 */ /* 0x000fe20000000800 */
[----:B------:R-:W0:Y:S07]  /*0010*/  S2R R7, SR_TID.X ;  /* 0x0000000000077919 */ /* 0x000e2e0000002100 */
[----:B------:R-:W0:Y:S01]  /*0020*/  S2UR UR4, SR_CTAID.X ;  /* 0x00000000000479c3 */ /* 0x000e220000002500 */
[----:B------:R-:W1:Y:S07]  /*0030*/  LDCU UR5, c[0x0][0x390] ;  /* 0x00007200ff0577ac */ /* 0x000e6e0008000800 */
[----:B------:R-:W0:Y:S02]  /*0040*/  LDC R0, c[0x0][0x360] ;  /* 0x0000d800ff007b82 */ /* 0x000e240000000800 */
[----:B0-----:R-:W-:-:S05]  /*0050*/  IMAD R7, R0, UR4, R7 ;  /* 0x0000000400077c24 */ /* 0x001fca000f8e0207 */
[----:B-1----:R-:W-:-:S13]  /*0060*/  ISETP.GE.AND P0, PT, R7, UR5, PT ;  /* 0x0000000507007c0c */ /* 0x002fda000bf06270 */
[----:B------:R-:W-:Y:S05]  /*0070*/  @P0 EXIT ;  /* 0x000000000000094d */ /* 0x000fea0003800000 */
[----:B------:R-:W0:Y:S01]  /*0080*/  LDC.64 R2, c[0x0][0x380] ;  /* 0x0000e000ff027b82 */ /* 0x000e220000000a00 */
[----:B------:R-:W1:Y:S07]  /*0090*/  LDCU.64 UR4, c[0x0][0x358] ;  /* 0x00006b00ff0477ac */ /* 0x000e6e0008000a00 */
[----:B------:R-:W2:Y:S01]  /*00a0*/  LDC.64 R4, c[0x0][0x388] ;  /* 0x0000e200ff047b82 */ /* 0x000ea20000000a00 */
[----:B0-----:R-:W-:-:S06]  /*00b0*/  IMAD.WIDE R2, R7, 0x4, R2 ;  /* 0x0000000407027825 */ /* 0x001fcc00078e0202 */
[----:B-1----:R-:W3:Y:S01]  /*00c0*/  LDG.E R3, desc[UR4][R2.64] ;  /* 0x0000000402037981 */ /* 0x002ee2000c1e1900 */
[----:B--2---:R-:W-:-:S05]  /*00d0*/  IMAD.WIDE R4, R7, 0x4, R4 ;  /* 0x0000000407047825 */ /* 0x004fca00078e0204 */
[----:B---3--:R-:W-:Y:S01]  /*00e0*/  STG.E desc[UR4][R4.64], R3 ;  /* 0x0000000304007986 */ /* 0x008fe2000c101904 */
[----:B------:R-:W-:Y:S05]  /*00f0*/  EXIT ;  /* 0x000000000000794d */ /* 0x000fea0003800000 */
.L_x_0:
[----:B------:R-:W-:-:S00]  /*0100*/  BRA `(.L_x_0) ;  /* 0xfffffffc00fc7947 */ /* 0x000fc0000383ffff */
[----:B------:R-:W-:-:S00]  /*0110*/  NOP ;  /* 0x0000000000007918 */ /* 0x000fc00000000000 */
        /* <DEDUP_REMOVED lines=14> */
.L_x_1:


//--------------------- .nv.shared.reserved.0     --------------------------
	.section	.nv.shared.reserved.0,"aw",@nobits
	.weak		__nv_reservedSMEM_offset_0_alias
	.size		__nv_reservedSMEM_offset_0_alias, 0, 64
	.other		__nv_reservedSMEM_offset_0_alias,@"STO_CUDA_RESERVED_SHARED STV_DEFAULT"
__nv_reservedSMEM_offset_0_alias:
	.zero		0
	.zero		64


//--------------------- .nv.constant0._Z3addPKfPfi --------------------------
	.section	.nv.constant0._Z3addPKfPfi,"a",@progbits
	.sectionflags	@""
	.align	4
.nv.constant0._Z3addPKfPfi:
	.zero		916


//--------------------- SYMBOLS --------------------------

	.type		.nv.reservedSmem.offset0,@object
	.size		.nv.reservedSmem.offset0,0x4
